//
// Generated by NVIDIA NVVM Compiler
//
// Compiler Build ID: CL-36424714
// Cuda compilation tools, release 13.0, V13.0.88
// Based on NVVM 20.0.0
//

.version 9.0
.target sm_100
.address_size 64

	// .globl	_Z21spmv_jds_naive_kernelPfPKfPKiS3_S1_iS3_S3_i

.visible .entry _Z21spmv_jds_naive_kernelPfPKfPKiS3_S1_iS3_S3_i(
	.param .u64 .ptr .align 1 _Z21spmv_jds_naive_kernelPfPKfPKiS3_S1_iS3_S3_i_param_0,
	.param .u64 .ptr .align 1 _Z21spmv_jds_naive_kernelPfPKfPKiS3_S1_iS3_S3_i_param_1,
	.param .u64 .ptr .align 1 _Z21spmv_jds_naive_kernelPfPKfPKiS3_S1_iS3_S3_i_param_2,
	.param .u64 .ptr .align 1 _Z21spmv_jds_naive_kernelPfPKfPKiS3_S1_iS3_S3_i_param_3,
	.param .u64 .ptr .align 1 _Z21spmv_jds_naive_kernelPfPKfPKiS3_S1_iS3_S3_i_param_4,
	.param .u32 _Z21spmv_jds_naive_kernelPfPKfPKiS3_S1_iS3_S3_i_param_5,
	.param .u64 .ptr .align 1 _Z21spmv_jds_naive_kernelPfPKfPKiS3_S1_iS3_S3_i_param_6,
	.param .u64 .ptr .align 1 _Z21spmv_jds_naive_kernelPfPKfPKiS3_S1_iS3_S3_i_param_7,
	.param .u32 _Z21spmv_jds_naive_kernelPfPKfPKiS3_S1_iS3_S3_i_param_8
)
{
	.reg .pred 	%p<4>;
	.reg .b32 	%r<17>;
	.reg .b32 	%f<10>;
	.reg .b64 	%rd<29>;

	ld.param.u64 	%rd7, [_Z21spmv_jds_naive_kernelPfPKfPKiS3_S1_iS3_S3_i_param_0];
	ld.param.u64 	%rd8, [_Z21spmv_jds_naive_kernelPfPKfPKiS3_S1_iS3_S3_i_param_1];
	ld.param.u64 	%rd9, [_Z21spmv_jds_naive_kernelPfPKfPKiS3_S1_iS3_S3_i_param_2];
	ld.param.u64 	%rd10, [_Z21spmv_jds_naive_kernelPfPKfPKiS3_S1_iS3_S3_i_param_3];
	ld.param.u64 	%rd11, [_Z21spmv_jds_naive_kernelPfPKfPKiS3_S1_iS3_S3_i_param_4];
	ld.param.u32 	%r7, [_Z21spmv_jds_naive_kernelPfPKfPKiS3_S1_iS3_S3_i_param_5];
	ld.param.u64 	%rd12, [_Z21spmv_jds_naive_kernelPfPKfPKiS3_S1_iS3_S3_i_param_6];
	ld.param.u64 	%rd13, [_Z21spmv_jds_naive_kernelPfPKfPKiS3_S1_iS3_S3_i_param_7];
	ld.param.u32 	%r6, [_Z21spmv_jds_naive_kernelPfPKfPKiS3_S1_iS3_S3_i_param_8];
	mov.u32 	%r8, %ctaid.x;
	mov.u32 	%r9, %ntid.x;
	mov.u32 	%r10, %tid.x;
	mad.lo.s32 	%r1, %r8, %r9, %r10;
	setp.ge.s32 	%p1, %r1, %r7;
	@%p1 bra 	$L__BB0_5;
	cvta.to.global.u64 	%rd14, %rd13;
	div.s32 	%r11, %r1, %r6;
	mul.wide.s32 	%rd15, %r11, 4;
	add.s64 	%rd16, %rd14, %rd15;
	ld.global.nc.u32 	%r2, [%rd16];
	setp.lt.s32 	%p2, %r2, 1;
	mov.f32 	%f9, 0f00000000;
	@%p2 bra 	$L__BB0_4;
	neg.s32 	%r16, %r2;
	cvta.to.global.u64 	%rd28, %rd12;
	cvta.to.global.u64 	%rd2, %rd8;
	cvta.to.global.u64 	%rd3, %rd9;
	cvta.to.global.u64 	%rd4, %rd11;
	mov.f32 	%f9, 0f00000000;
$L__BB0_3:
	.pragma "nounroll";
	ld.global.nc.u32 	%r12, [%rd28];
	add.s32 	%r13, %r12, %r1;
	mul.wide.s32 	%rd17, %r13, 4;
	add.s64 	%rd18, %rd2, %rd17;
	ld.global.nc.f32 	%f6, [%rd18];
	add.s64 	%rd19, %rd3, %rd17;
	ld.global.nc.u32 	%r14, [%rd19];
	mul.wide.s32 	%rd20, %r14, 4;
	add.s64 	%rd21, %rd4, %rd20;
	ld.global.nc.f32 	%f7, [%rd21];
	fma.rn.f32 	%f9, %f6, %f7, %f9;
	add.s32 	%r16, %r16, 1;
	setp.ne.s32 	%p3, %r16, 0;
	add.s64 	%rd28, %rd28, 4;
	@%p3 bra 	$L__BB0_3;
$L__BB0_4:
	cvta.to.global.u64 	%rd22, %rd10;
	mul.wide.s32 	%rd23, %r1, 4;
	add.s64 	%rd24, %rd22, %rd23;
	ld.global.nc.u32 	%r15, [%rd24];
	cvta.to.global.u64 	%rd25, %rd7;
	mul.wide.s32 	%rd26, %r15, 4;
	add.s64 	%rd27, %rd25, %rd26;
	st.global.f32 	[%rd27], %f9;
$L__BB0_5:
	ret;

}


// ===== COMPILED SASS (sm_100) =====

	.target	sm_100

	.elftype	@"ET_EXEC"


//--------------------- .note.nv.tkinfo           --------------------------
	.section	.note.nv.tkinfo,"",@"SHT_NOTE"
	.sectionflags	@"SHF_NOTE_NV_TKINFO"
	.tkinfo
        /*0018*/ 	.word	0x00000002
        /*0030*/ 	.string	""
        /*0030*/ 	.string	"ptxas"
        /*0030*/ 	.string	"Cuda compilation tools, release 13.0, V13.0.88"
        /*0030*/ 	.string	"Build cuda_13.0.r13.0/compiler.36424714_0"
        /*0030*/ 	.string	"-arch sm_100 -m 64 "



//--------------------- .note.nv.cuinfo           --------------------------
	.section	.note.nv.cuinfo,"",@"SHT_NOTE"
	.sectionflags	@"SHF_NOTE_NV_CUINFO"
        /*0018*/ 	.short	0x0002
        /*001a*/ 	.short	0x0064
        /*001c*/ 	.short	0x0082
	.zero		2


//--------------------- .nv.info                  --------------------------
	.section	.nv.info,"",@"SHT_CUDA_INFO"
	.align	4


	//----- nvinfo : EIATTR_REGCOUNT
	.align		4
        /*0000*/ 	.byte	0x04, 0x2f
        /*0002*/ 	.short	(.L_1 - .L_0)
	.align		4
.L_0:
        /*0004*/ 	.word	index@(_Z21spmv_jds_naive_kernelPfPKfPKiS3_S1_iS3_S3_i)
        /*0008*/ 	.word	0x00000016


	//----- nvinfo : EIATTR_FRAME_SIZE
	.align		4
.L_1:
        /*000c*/ 	.byte	0x04, 0x11
        /*000e*/ 	.short	(.L_3 - .L_2)
	.align		4
.L_2:
        /*0010*/ 	.word	index@(_Z21spmv_jds_naive_kernelPfPKfPKiS3_S1_iS3_S3_i)
        /*0014*/ 	.word	0x00000000


	//----- nvinfo : EIATTR_MIN_STACK_SIZE
	.align		4
.L_3:
        /*0018*/ 	.byte	0x04, 0x12
        /*001a*/ 	.short	(.L_5 - .L_4)
	.align		4
.L_4:
        /*001c*/ 	.word	index@(_Z21spmv_jds_naive_kernelPfPKfPKiS3_S1_iS3_S3_i)
        /*0020*/ 	.word	0x00000000
.L_5:


//--------------------- .nv.compat                --------------------------
	.section	.nv.compat,"",@"SHT_CUDA_COMPAT_INFO"
	.align	4
        /*0000*/ 	.byte	0x02, 0x09, 0x00, 0x00, 0x02, 0x02, 0x01, 0x00, 0x02, 0x05, 0x05, 0x00, 0x03, 0x07, 0x01, 0x01
        /*0010*/ 	.byte	0x02, 0x03, 0x00, 0x00, 0x02, 0x06, 0x01, 0x00, 0x04, 0x0b, 0x08, 0x00, 0x09, 0x00, 0x00, 0x00
        /*0020*/ 	.byte	0x00, 0x00, 0x00, 0x00


//--------------------- .nv.info._Z21spmv_jds_naive_kernelPfPKfPKiS3_S1_iS3_S3_i --------------------------
	.section	.nv.info._Z21spmv_jds_naive_kernelPfPKfPKiS3_S1_iS3_S3_i,"",@"SHT_CUDA_INFO"
	.sectionflags	@""
	.align	4


	//----- nvinfo : EIATTR_CUDA_API_VERSION
	.align		4
        /*0000*/ 	.byte	0x04, 0x37
        /*0002*/ 	.short	(.L_7 - .L_6)
.L_6:
        /*0004*/ 	.word	0x00000082


	//----- nvinfo : EIATTR_KPARAM_INFO
	.align		4
.L_7:
        /*0008*/ 	.byte	0x04, 0x17
        /*000a*/ 	.short	(.L_9 - .L_8)
.L_8:
        /*000c*/ 	.word	0x00000000
        /*0010*/ 	.short	0x0008
        /*0012*/ 	.short	0x0040
        /*0014*/ 	.byte	0x00, 0xf0, 0x11, 0x00


	//----- nvinfo : EIATTR_KPARAM_INFO
	.align		4
.L_9:
        /*0018*/ 	.byte	0x04, 0x17
        /*001a*/ 	.short	(.L_11 - .L_10)
.L_10:
        /*001c*/ 	.word	0x00000000
        /*0020*/ 	.short	0x0007
        /*0022*/ 	.short	0x0038
        /*0024*/ 	.byte	0x00, 0xf5, 0x21, 0x00


	//----- nvinfo : EIATTR_KPARAM_INFO
	.align		4
.L_11:
        /*0028*/ 	.byte	0x04, 0x17
        /*002a*/ 	.short	(.L_13 - .L_12)
.L_12:
        /*002c*/ 	.word	0x00000000
        /*0030*/ 	.short	0x0006
        /*0032*/ 	.short	0x0030
        /*0034*/ 	.byte	0x00, 0xf5, 0x21, 0x00


	//----- nvinfo : EIATTR_KPARAM_INFO
	.align		4
.L_13:
        /*0038*/ 	.byte	0x04, 0x17
        /*003a*/ 	.short	(.L_15 - .L_14)
.L_14:
        /*003c*/ 	.word	0x00000000
        /*0040*/ 	.short	0x0005
        /*0042*/ 	.short	0x0028
        /*0044*/ 	.byte	0x00, 0xf0, 0x11, 0x00


	//----- nvinfo : EIATTR_KPARAM_INFO
	.align		4
.L_15:
        /*0048*/ 	.byte	0x04, 0x17
        /*004a*/ 	.short	(.L_17 - .L_16)
.L_16:
        /*004c*/ 	.word	0x00000000
        /*0050*/ 	.short	0x0004
        /*0052*/ 	.short	0x0020
        /*0054*/ 	.byte	0x00, 0xf5, 0x21, 0x00


	//----- nvinfo : EIATTR_KPARAM_INFO
	.align		4
.L_17:
        /*0058*/ 	.byte	0x04, 0x17
        /*005a*/ 	.short	(.L_19 - .L_18)
.L_18:
        /*005c*/ 	.word	0x00000000
        /*0060*/ 	.short	0x0003
        /*0062*/ 	.short	0x0018
        /*0064*/ 	.byte	0x00, 0xf5, 0x21, 0x00


	//----- nvinfo : EIATTR_KPARAM_INFO
	.align		4
.L_19:
        /*0068*/ 	.byte	0x04, 0x17
        /*006a*/ 	.short	(.L_21 - .L_20)
.L_20:
        /*006c*/ 	.word	0x00000000
        /*0070*/ 	.short	0x0002
        /*0072*/ 	.short	0x0010
        /*0074*/ 	.byte	0x00, 0xf5, 0x21, 0x00


	//----- nvinfo : EIATTR_KPARAM_INFO
	.align		4
.L_21:
        /*0078*/ 	.byte	0x04, 0x17
        /*007a*/ 	.short	(.L_23 - .L_22)
.L_22:
        /*007c*/ 	.word	0x00000000
        /*0080*/ 	.short	0x0001
        /*0082*/ 	.short	0x0008
        /*0084*/ 	.byte	0x00, 0xf5, 0x21, 0x00


	//----- nvinfo : EIATTR_KPARAM_INFO
	.align		4
.L_23:
        /*0088*/ 	.byte	0x04, 0x17
        /*008a*/ 	.short	(.L_25 - .L_24)
.L_24:
        /*008c*/ 	.word	0x00000000
        /*0090*/ 	.short	0x0000
        /*0092*/ 	.short	0x0000
        /*0094*/ 	.byte	0x00, 0xf5, 0x21, 0x00


	//----- nvinfo : EIATTR_SPARSE_MMA_MASK
	.align		4
.L_25:
        /*0098*/ 	.byte	0x03, 0x50
        /*009a*/ 	.short	0x0000


	//----- nvinfo : EIATTR_MAXREG_COUNT
	.align		4
        /*009c*/ 	.byte	0x03, 0x1b
        /*009e*/ 	.short	0x00ff


	//----- nvinfo : EIATTR_MERCURY_ISA_VERSION
	.align		4
        /*00a0*/ 	.byte	0x03, 0x5f
        /*00a2*/ 	.short	0x0101


	//----- nvinfo : EIATTR_VRC_CTA_INIT_COUNT
	.align		4
        /*00a4*/ 	.byte	0x02, 0x4a
	.zero		1
	.zero		1


	//----- nvinfo : EIATTR_EXIT_INSTR_OFFSETS
	.align		4
        /*00a8*/ 	.byte	0x04, 0x1c
        /*00aa*/ 	.short	(.L_27 - .L_26)


	//   ....[0]....
.L_26:
        /*00ac*/ 	.word	0x00000070


	//   ....[1]....
        /*00b0*/ 	.word	0x00000450


	//----- nvinfo : EIATTR_CRS_STACK_SIZE
	.align		4
.L_27:
        /*00b4*/ 	.byte	0x04, 0x1e
        /*00b6*/ 	.short	(.L_29 - .L_28)
.L_28:
        /*00b8*/ 	.word	0x00000000


	//----- nvinfo : EIATTR_CBANK_PARAM_SIZE
	.align		4
.L_29:
        /*00bc*/ 	.byte	0x03, 0x19
        /*00be*/ 	.short	0x0044


	//----- nvinfo : EIATTR_PARAM_CBANK
	.align		4
        /*00c0*/ 	.byte	0x04, 0x0a
        /*00c2*/ 	.short	(.L_31 - .L_30)
	.align		4
.L_30:
        /*00c4*/ 	.word	index@(.nv.constant0._Z21spmv_jds_naive_kernelPfPKfPKiS3_S1_iS3_S3_i)
        /*00c8*/ 	.short	0x0380
        /*00ca*/ 	.short	0x0044


	//----- nvinfo : EIATTR_SW_WAR
	.align		4
.L_31:
        /*00cc*/ 	.byte	0x04, 0x36
        /*00ce*/ 	.short	(.L_33 - .L_32)
.L_32:
        /*00d0*/ 	.word	0x00000008
.L_33:


//--------------------- .nv.callgraph             --------------------------
	.section	.nv.callgraph,"",@"SHT_CUDA_CALLGRAPH"
	.align	4
	.sectionentsize	8
	.align		4
        /*0000*/ 	.word	0x00000000
	.align		4
        /*0004*/ 	.word	0xffffffff
	.align		4
        /*0008*/ 	.word	0x00000000
	.align		4
        /*000c*/ 	.word	0xfffffffe
	.align		4
        /*0010*/ 	.word	0x00000000
	.align		4
        /*0014*/ 	.word	0xfffffffd
	.align		4
        /*0018*/ 	.word	0x00000000
	.align		4
        /*001c*/ 	.word	0xfffffffc


//--------------------- .text._Z21spmv_jds_naive_kernelPfPKfPKiS3_S1_iS3_S3_i --------------------------
	.section	.text._Z21spmv_jds_naive_kernelPfPKfPKiS3_S1_iS3_S3_i,"ax",@progbits
	.align	128
        .global         _Z21spmv_jds_naive_kernelPfPKfPKiS3_S1_iS3_S3_i
        .type           _Z21spmv_jds_naive_kernelPfPKfPKiS3_S1_iS3_S3_i,@function
        .size           _Z21spmv_jds_naive_kernelPfPKfPKiS3_S1_iS3_S3_i,(.L_x_4 - _Z21spmv_jds_naive_kernelPfPKfPKiS3_S1_iS3_S3_i)
        .other          _Z21spmv_jds_naive_kernelPfPKfPKiS3_S1_iS3_S3_i,@"STO_CUDA_ENTRY STV_DEFAULT"
_Z21spmv_jds_naive_kernelPfPKfPKiS3_S1_iS3_S3_i:
.text._Z21spmv_jds_naive_kernelPfPKfPKiS3_S1_iS3_S3_i:
[----:B------:R-:W-:Y:S01]  /*0000*/  LDC R1, c[0x0][0x37c] ;  /* 0x0000df00ff017b82 */ /* 0x000fe20000000800 */
[----:B------:R-:W0:Y:S07]  /*0010*/  S2R R3, SR_TID.X ;  /* 0x0000000000037919 */ /* 0x000e2e0000002100 */
[----:B------:R-:W0:Y:S01]  /*0020*/  S2UR UR4, SR_CTAID.X ;  /* 0x00000000000479c3 */ /* 0x000e220000002500 */
[----:B------:R-:W1:Y:S07]  /*0030*/  LDCU UR5, c[0x0][0x3a8] ;  /* 0x00007500ff0577ac */ /* 0x000e6e0008000800 */
[----:B------:R-:W0:Y:S02]  /*0040*/  LDC R0, c[0x0][0x360] ;  /* 0x0000d800ff007b82 */ /* 0x000e240000000800 */
[----:B0-----:R-:W-:-:S05]  /*0050*/  IMAD R0, R0, UR4, R3 ;  /* 0x0000000400007c24 */ /* 0x001fca000f8e0203 */
[----:B-1----:R-:W-:-:S13]  /*0060*/  ISETP.GE.AND P0, PT, R0, UR5, PT ;  /* 0x0000000500007c0c */ /* 0x002fda000bf06270 */
[----:B------:R-:W-:Y:S05]  /*0070*/  @P0 EXIT ;  /* 0x000000000000094d */ /* 0x000fea0003800000 */
[----:B------:R-:W0:Y:S01]  /*0080*/  LDC R9, c[0x0][0x3c0] ;  /* 0x0000f000ff097b82 */ /* 0x000e220000000800 */
[----:B------:R-:W1:Y:S01]  /*0090*/  LDCU.64 UR4, c[0x0][0x358] ;  /* 0x00006b00ff0477ac */ /* 0x000e620008000a00 */
[----:B0-----:R-:W-:-:S04]  /*00a0*/  IABS R5, R9 ;  /* 0x0000000900057213 */ /* 0x001fc80000000000 */
[----:B------:R-:W0:Y:S08]  /*00b0*/  I2F.RP R4, R5 ;  /* 0x0000000500047306 */ /* 0x000e300000209400 */
[----:B0-----:R-:W0:Y:S02]  /*00c0*/  MUFU.RCP R4, R4 ;  /* 0x0000000400047308 */ /* 0x001e240000001000 */
[----:B0-----:R-:W-:-:S06]  /*00d0*/  VIADD R2, R4, 0xffffffe ;  /* 0x0ffffffe04027836 */ /* 0x001fcc0000000000 */
[----:B------:R0:W2:Y:S02]  /*00e0*/  F2I.FTZ.U32.TRUNC.NTZ R3, R2 ;  /* 0x0000000200037305 */ /* 0x0000a4000021f000 */
[----:B0-----:R-:W-:Y:S02]  /*00f0*/  HFMA2 R2, -RZ, RZ, 0, 0 ;  /* 0x00000000ff027431 */ /* 0x001fe400000001ff */
[----:B--2---:R-:W-:-:S04]  /*0100*/  IMAD.MOV R6, RZ, RZ, -R3 ;  /* 0x000000ffff067224 */ /* 0x004fc800078e0a03 */
[----:B------:R-:W-:Y:S01]  /*0110*/  IMAD R7, R6, R5, RZ ;  /* 0x0000000506077224 */ /* 0x000fe200078e02ff */
[----:B------:R-:W-:-:S03]  /*0120*/  IABS R6, R0 ;  /* 0x0000000000067213 */ /* 0x000fc60000000000 */
[----:B------:R-:W-:Y:S01]  /*0130*/  IMAD.HI.U32 R3, R3, R7, R2 ;  /* 0x0000000703037227 */ /* 0x000fe200078e0002 */
[----:B------:R-:W-:-:S04]  /*0140*/  LOP3.LUT R2, R0, R9, RZ, 0x3c, !PT ;  /* 0x0000000900027212 */ /* 0x000fc800078e3cff */
[----:B------:R-:W-:Y:S01]  /*0150*/  ISETP.GE.AND P1, PT, R2, RZ, PT ;  /* 0x000000ff0200720c */ /* 0x000fe20003f26270 */
[----:B------:R-:W-:-:S04]  /*0160*/  IMAD.HI.U32 R3, R3, R6, RZ ;  /* 0x0000000603037227 */ /* 0x000fc800078e00ff */
[----:B------:R-:W-:-:S04]  /*0170*/  IMAD.MOV R4, RZ, RZ, -R3 ;  /* 0x000000ffff047224 */ /* 0x000fc800078e0a03 */
[C---:B------:R-:W-:Y:S02]  /*0180*/  IMAD R4, R5.reuse, R4, R6 ;  /* 0x0000000405047224 */ /* 0x040fe400078e0206 */
[----:B------:R-:W0:Y:S03]  /*0190*/  LDC.64 R6, c[0x0][0x398] ;  /* 0x0000e600ff067b82 */ /* 0x000e260000000a00 */
[----:B------:R-:W-:-:S13]  /*01a0*/  ISETP.GT.U32.AND P2, PT, R5, R4, PT ;  /* 0x000000040500720c */ /* 0x000fda0003f44070 */
[-C--:B------:R-:W-:Y:S01]  /*01b0*/  @!P2 IADD3 R4, PT, PT, R4, -R5.reuse, RZ ;  /* 0x800000050404a210 */ /* 0x080fe20007ffe0ff */
[----:B------:R-:W-:Y:S01]  /*01c0*/  @!P2 VIADD R3, R3, 0x1 ;  /* 0x000000010303a836 */ /* 0x000fe20000000000 */
[----:B------:R-:W-:Y:S02]  /*01d0*/  ISETP.NE.AND P2, PT, R9, RZ, PT ;  /* 0x000000ff0900720c */ /* 0x000fe40003f45270 */
[----:B------:R-:W-:Y:S02]  /*01e0*/  ISETP.GE.U32.AND P0, PT, R4, R5, PT ;  /* 0x000000050400720c */ /* 0x000fe40003f06070 */
[----:B------:R-:W2:Y:S11]  /*01f0*/  LDC.64 R4, c[0x0][0x3b8] ;  /* 0x0000ee00ff047b82 */ /* 0x000eb60000000a00 */
[----:B------:R-:W-:-:S05]  /*0200*/  @P0 IADD3 R3, PT, PT, R3, 0x1, RZ ;  /* 0x0000000103030810 */ /* 0x000fca0007ffe0ff */
[----:B------:R-:W-:Y:S01]  /*0210*/  @!P1 IMAD.MOV R3, RZ, RZ, -R3 ;  /* 0x000000ffff039224 */ /* 0x000fe200078e0a03 */
[----:B------:R-:W-:-:S05]  /*0220*/  @!P2 LOP3.LUT R3, RZ, R9, RZ, 0x33, !PT ;  /* 0x00000009ff03a212 */ /* 0x000fca00078e33ff */
[----:B--2---:R-:W-:Y:S02]  /*0230*/  IMAD.WIDE R4, R3, 0x4, R4 ;  /* 0x0000000403047825 */ /* 0x004fe400078e0204 */
[----:B------:R-:W2:Y:S03]  /*0240*/  LDC.64 R2, c[0x0][0x380] ;  /* 0x0000e000ff027b82 */ /* 0x000ea60000000a00 */
[----:B-1----:R-:W3:Y:S01]  /*0250*/  LDG.E.CONSTANT R18, desc[UR4][R4.64] ;  /* 0x0000000404127981 */ /* 0x002ee2000c1e9900 */
[----:B0-----:R-:W-:-:S06]  /*0260*/  IMAD.WIDE R6, R0, 0x4, R6 ;  /* 0x0000000400067825 */ /* 0x001fcc00078e0206 */
[----:B------:R-:W2:Y:S01]  /*0270*/  LDG.E.CONSTANT R7, desc[UR4][R6.64] ;  /* 0x0000000406077981 */ /* 0x000ea2000c1e9900 */
[----:B------:R-:W-:Y:S01]  /*0280*/  BSSY.RECONVERGENT B0, `(.L_x_0) ;  /* 0x000001b000007945 */ /* 0x000fe20003800200 */
[----:B------:R-:W-:Y:S02]  /*0290*/  MOV R19, RZ ;  /* 0x000000ff00137202 */ /* 0x000fe40000000f00 */
[----:B---3--:R-:W-:Y:S01]  /*02a0*/  ISETP.GE.AND P0, PT, R18, 0x1, PT ;  /* 0x000000011200780c */ /* 0x008fe20003f06270 */
[----:B--2---:R-:W-:-:S12]  /*02b0*/  IMAD.WIDE R2, R7, 0x4, R2 ;  /* 0x0000000407027825 */ /* 0x004fd800078e0202 */
[----:B------:R-:W-:Y:S05]  /*02c0*/  @!P0 BRA `(.L_x_1) ;  /* 0x0000000000588947 */ /* 0x000fea0003800000 */
[----:B------:R-:W0:Y:S01]  /*02d0*/  LDC.64 R4, c[0x0][0x388] ;  /* 0x0000e200ff047b82 */ /* 0x000e220000000a00 */
[----:B------:R-:W1:Y:S01]  /*02e0*/  LDCU.64 UR6, c[0x0][0x3b0] ;  /* 0x00007600ff0677ac */ /* 0x000e620008000a00 */
[----:B------:R-:W-:Y:S01]  /*02f0*/  IMAD.MOV R18, RZ, RZ, -R18 ;  /* 0x000000ffff127224 */ /* 0x000fe200078e0a12 */
[----:B------:R-:W-:-:S05]  /*0300*/  MOV R19, RZ ;  /* 0x000000ff00137202 */ /* 0x000fca0000000f00 */
[----:B------:R-:W2:Y:S08]  /*0310*/  LDC.64 R6, c[0x0][0x390] ;  /* 0x0000e400ff067b82 */ /* 0x000eb00000000a00 */
[----:B------:R-:W3:Y:S01]  /*0320*/  LDC.64 R8, c[0x0][0x3a0] ;  /* 0x0000e800ff087b82 */ /* 0x000ee20000000a00 */
[----:B-1----:R-:W-:Y:S01]  /*0330*/  IMAD.U32 R16, RZ, RZ, UR6 ;  /* 0x00000006ff107e24 */ /* 0x002fe2000f8e00ff */
[----:B------:R-:W-:-:S07]  /*0340*/  MOV R17, UR7 ;  /* 0x0000000700117c02 */ /* 0x000fce0008000f00 */
.L_x_2:
[----:B------:R-:W4:Y:S02]  /*0350*/  LDG.E.CONSTANT R11, desc[UR4][R16.64] ;  /* 0x00000004100b7981 */ /* 0x000f24000c1e9900 */
[----:B----4-:R-:W-:-:S04]  /*0360*/  IMAD.IADD R11, R0, 0x1, R11 ;  /* 0x00000001000b7824 */ /* 0x010fc800078e020b */
[----:B--2---:R-:W-:-:S06]  /*0370*/  IMAD.WIDE R12, R11, 0x4, R6 ;  /* 0x000000040b0c7825 */ /* 0x004fcc00078e0206 */
[----:B------:R-:W3:Y:S01]  /*0380*/  LDG.E.CONSTANT R13, desc[UR4][R12.64] ;  /* 0x000000040c0d7981 */ /* 0x000ee2000c1e9900 */
[----:B0-----:R-:W-:-:S06]  /*0390*/  IMAD.WIDE R10, R11, 0x4, R4 ;  /* 0x000000040b0a7825 */ /* 0x001fcc00078e0204 */
[----:B------:R-:W2:Y:S01]  /*03a0*/  LDG.E.CONSTANT R10, desc[UR4][R10.64] ;  /* 0x000000040a0a7981 */ /* 0x000ea2000c1e9900 */
[----:B------:R-:W-:Y:S01]  /*03b0*/  IADD3 R18, PT, PT, R18, 0x1, RZ ;  /* 0x0000000112127810 */ /* 0x000fe20007ffe0ff */
[----:B---3--:R-:W-:-:S06]  /*03c0*/  IMAD.WIDE R14, R13, 0x4, R8 ;  /* 0x000000040d0e7825 */ /* 0x008fcc00078e0208 */
[----:B------:R-:W2:Y:S01]  /*03d0*/  LDG.E.CONSTANT R14, desc[UR4][R14.64] ;  /* 0x000000040e0e7981 */ /* 0x000ea2000c1e9900 */
[----:B------:R-:W-:Y:S02]  /*03e0*/  ISETP.NE.AND P0, PT, R18, RZ, PT ;  /* 0x000000ff1200720c */ /* 0x000fe40003f05270 */
[----:B------:R-:W-:-:S04]  /*03f0*/  IADD3 R16, P1, PT, R16, 0x4, RZ ;  /* 0x0000000410107810 */ /* 0x000fc80007f3e0ff */
[----:B------:R-:W-:Y:S01]  /*0400*/  IADD3.X R17, PT, PT, RZ, R17, RZ, P1, !PT ;  /* 0x00000011ff117210 */ /* 0x000fe20000ffe4ff */
[----:B--2---:R-:W-:-:S06]  /*0410*/  FFMA R19, R10, R14, R19 ;  /* 0x0000000e0a137223 */ /* 0x004fcc0000000013 */
[----:B------:R-:W-:Y:S05]  /*0420*/  @P0 BRA `(.L_x_2) ;  /* 0xfffffffc00c80947 */ /* 0x000fea000383ffff */
.L_x_1:
[----:B------:R-:W-:Y:S05]  /*0430*/  BSYNC.RECONVERGENT B0 ;  /* 0x0000000000007941 */ /* 0x000fea0003800200 */
.L_x_0:
[----:B------:R-:W-:Y:S01]  /*0440*/  STG.E desc[UR4][R2.64], R19 ;  /* 0x0000001302007986 */ /* 0x000fe2000c101904 */
[----:B------:R-:W-:Y:S05]  /*0450*/  EXIT ;  /* 0x000000000000794d */ /* 0x000fea0003800000 */
.L_x_3:
[----:B------:R-:W-:-:S00]  /*0460*/  BRA `(.L_x_3) ;  /* 0xfffffffc00fc7947 */ /* 0x000fc0000383ffff */
[----:B------:R-:W-:-:S00]  /*0470*/  NOP ;  /* 0x0000000000007918 */ /* 0x000fc00000000000 */
        /* <DEDUP_REMOVED lines=8> */
.L_x_4:


//--------------------- .nv.shared.reserved.0     --------------------------
	.section	.nv.shared.reserved.0,"aw",@nobits
	.weak		__nv_reservedSMEM_offset_0_alias
	.size		__nv_reservedSMEM_offset_0_alias, 0, 64
	.other		__nv_reservedSMEM_offset_0_alias,@"STO_CUDA_RESERVED_SHARED STV_DEFAULT"
__nv_reservedSMEM_offset_0_alias:
	.zero		0
	.zero		64


//--------------------- .nv.constant0._Z21spmv_jds_naive_kernelPfPKfPKiS3_S1_iS3_S3_i --------------------------
	.section	.nv.constant0._Z21spmv_jds_naive_kernelPfPKfPKiS3_S1_iS3_S3_i,"a",@progbits
	.sectionflags	@""
	.align	4
.nv.constant0._Z21spmv_jds_naive_kernelPfPKfPKiS3_S1_iS3_S3_i:
	.zero		964


//--------------------- SYMBOLS --------------------------

	.type		.nv.reservedSmem.offset0,@object
	.size		.nv.reservedSmem.offset0,0x4
